//
// Generated by NVIDIA NVVM Compiler
//
// Compiler Build ID: CL-36424714
// Cuda compilation tools, release 13.0, V13.0.88
// Based on NVVM 20.0.0
//

.version 9.0
.target sm_100
.address_size 64

	// .globl	_ZN3cub18CUB_300001_SM_10006detail11EmptyKernelIvEEvv
.global .align 1 .b8 _ZN41_INTERNAL_5d5b8436_4_k_cu_c931aa57_1922334cuda3std3__45__cpo5beginE[1];
.global .align 1 .b8 _ZN41_INTERNAL_5d5b8436_4_k_cu_c931aa57_1922334cuda3std3__45__cpo3endE[1];
.global .align 1 .b8 _ZN41_INTERNAL_5d5b8436_4_k_cu_c931aa57_1922334cuda3std3__45__cpo6cbeginE[1];
.global .align 1 .b8 _ZN41_INTERNAL_5d5b8436_4_k_cu_c931aa57_1922334cuda3std3__45__cpo4cendE[1];
.global .align 1 .b8 _ZN41_INTERNAL_5d5b8436_4_k_cu_c931aa57_1922334cuda3std3__45__cpo6rbeginE[1];
.global .align 1 .b8 _ZN41_INTERNAL_5d5b8436_4_k_cu_c931aa57_1922334cuda3std3__45__cpo4rendE[1];
.global .align 1 .b8 _ZN41_INTERNAL_5d5b8436_4_k_cu_c931aa57_1922334cuda3std3__45__cpo7crbeginE[1];
.global .align 1 .b8 _ZN41_INTERNAL_5d5b8436_4_k_cu_c931aa57_1922334cuda3std3__45__cpo5crendE[1];
.global .align 1 .b8 _ZN41_INTERNAL_5d5b8436_4_k_cu_c931aa57_1922334cuda3std3__443_GLOBAL__N__5d5b8436_4_k_cu_c931aa57_1922336ignoreE[1];
.global .align 1 .b8 _ZN41_INTERNAL_5d5b8436_4_k_cu_c931aa57_1922334cuda3std3__419piecewise_constructE[1];
.global .align 1 .b8 _ZN41_INTERNAL_5d5b8436_4_k_cu_c931aa57_1922334cuda3std3__48in_placeE[1];
.global .align 1 .b8 _ZN41_INTERNAL_5d5b8436_4_k_cu_c931aa57_1922334cuda3std3__420unreachable_sentinelE[1];
.global .align 1 .b8 _ZN41_INTERNAL_5d5b8436_4_k_cu_c931aa57_1922334cuda3std3__47nulloptE[1];
.global .align 1 .b8 _ZN41_INTERNAL_5d5b8436_4_k_cu_c931aa57_1922334cuda3std6ranges3__45__cpo4swapE[1];
.global .align 1 .b8 _ZN41_INTERNAL_5d5b8436_4_k_cu_c931aa57_1922334cuda3std6ranges3__45__cpo9iter_moveE[1];
.global .align 1 .b8 _ZN41_INTERNAL_5d5b8436_4_k_cu_c931aa57_1922334cuda3std6ranges3__45__cpo5beginE[1];
.global .align 1 .b8 _ZN41_INTERNAL_5d5b8436_4_k_cu_c931aa57_1922334cuda3std6ranges3__45__cpo3endE[1];
.global .align 1 .b8 _ZN41_INTERNAL_5d5b8436_4_k_cu_c931aa57_1922334cuda3std6ranges3__45__cpo6cbeginE[1];
.global .align 1 .b8 _ZN41_INTERNAL_5d5b8436_4_k_cu_c931aa57_1922334cuda3std6ranges3__45__cpo4cendE[1];
.global .align 1 .b8 _ZN41_INTERNAL_5d5b8436_4_k_cu_c931aa57_1922334cuda3std6ranges3__45__cpo7advanceE[1];
.global .align 1 .b8 _ZN41_INTERNAL_5d5b8436_4_k_cu_c931aa57_1922334cuda3std6ranges3__45__cpo9iter_swapE[1];
.global .align 1 .b8 _ZN41_INTERNAL_5d5b8436_4_k_cu_c931aa57_1922334cuda3std6ranges3__45__cpo4nextE[1];
.global .align 1 .b8 _ZN41_INTERNAL_5d5b8436_4_k_cu_c931aa57_1922334cuda3std6ranges3__45__cpo4prevE[1];
.global .align 1 .b8 _ZN41_INTERNAL_5d5b8436_4_k_cu_c931aa57_1922334cuda3std6ranges3__45__cpo4dataE[1];
.global .align 1 .b8 _ZN41_INTERNAL_5d5b8436_4_k_cu_c931aa57_1922334cuda3std6ranges3__45__cpo5cdataE[1];
.global .align 1 .b8 _ZN41_INTERNAL_5d5b8436_4_k_cu_c931aa57_1922334cuda3std6ranges3__45__cpo4sizeE[1];
.global .align 1 .b8 _ZN41_INTERNAL_5d5b8436_4_k_cu_c931aa57_1922334cuda3std6ranges3__45__cpo5ssizeE[1];
.global .align 1 .b8 _ZN41_INTERNAL_5d5b8436_4_k_cu_c931aa57_1922334cuda3std6ranges3__45__cpo8distanceE[1];
.global .align 1 .b8 _ZN41_INTERNAL_5d5b8436_4_k_cu_c931aa57_1922336thrust24THRUST_300001_SM_1000_NS6system6detail10sequential3seqE[1];
.global .align 1 .b8 _ZN41_INTERNAL_5d5b8436_4_k_cu_c931aa57_1922336thrust24THRUST_300001_SM_1000_NS12placeholders2_1E[1];
.global .align 1 .b8 _ZN41_INTERNAL_5d5b8436_4_k_cu_c931aa57_1922336thrust24THRUST_300001_SM_1000_NS12placeholders2_2E[1];
.global .align 1 .b8 _ZN41_INTERNAL_5d5b8436_4_k_cu_c931aa57_1922336thrust24THRUST_300001_SM_1000_NS12placeholders2_3E[1];
.global .align 1 .b8 _ZN41_INTERNAL_5d5b8436_4_k_cu_c931aa57_1922336thrust24THRUST_300001_SM_1000_NS12placeholders2_4E[1];
.global .align 1 .b8 _ZN41_INTERNAL_5d5b8436_4_k_cu_c931aa57_1922336thrust24THRUST_300001_SM_1000_NS12placeholders2_5E[1];
.global .align 1 .b8 _ZN41_INTERNAL_5d5b8436_4_k_cu_c931aa57_1922336thrust24THRUST_300001_SM_1000_NS12placeholders2_6E[1];
.global .align 1 .b8 _ZN41_INTERNAL_5d5b8436_4_k_cu_c931aa57_1922336thrust24THRUST_300001_SM_1000_NS12placeholders2_7E[1];
.global .align 1 .b8 _ZN41_INTERNAL_5d5b8436_4_k_cu_c931aa57_1922336thrust24THRUST_300001_SM_1000_NS12placeholders2_8E[1];
.global .align 1 .b8 _ZN41_INTERNAL_5d5b8436_4_k_cu_c931aa57_1922336thrust24THRUST_300001_SM_1000_NS12placeholders2_9E[1];
.global .align 1 .b8 _ZN41_INTERNAL_5d5b8436_4_k_cu_c931aa57_1922336thrust24THRUST_300001_SM_1000_NS12placeholders3_10E[1];

.visible .entry _ZN3cub18CUB_300001_SM_10006detail11EmptyKernelIvEEvv()
{


	ret;

}


// ===== COMPILED SASS (sm_100) =====

	.target	sm_100

	.elftype	@"ET_EXEC"


//--------------------- .note.nv.tkinfo           --------------------------
	.section	.note.nv.tkinfo,"",@"SHT_NOTE"
	.sectionflags	@"SHF_NOTE_NV_TKINFO"
	.tkinfo
        /*0018*/ 	.word	0x00000002
        /*0030*/ 	.string	""
        /*0030*/ 	.string	"ptxas"
        /*0030*/ 	.string	"Cuda compilation tools, release 13.0, V13.0.88"
        /*0030*/ 	.string	"Build cuda_13.0.r13.0/compiler.36424714_0"
        /*0030*/ 	.string	"-arch sm_100 -m 64 "



//--------------------- .note.nv.cuinfo           --------------------------
	.section	.note.nv.cuinfo,"",@"SHT_NOTE"
	.sectionflags	@"SHF_NOTE_NV_CUINFO"
        /*0018*/ 	.short	0x0002
        /*001a*/ 	.short	0x0064
        /*001c*/ 	.short	0x0082
	.zero		2


//--------------------- .nv.info                  --------------------------
	.section	.nv.info,"",@"SHT_CUDA_INFO"
	.align	4


	//----- nvinfo : EIATTR_REGCOUNT
	.align		4
        /*0000*/ 	.byte	0x04, 0x2f
        /*0002*/ 	.short	(.L_40 - .L_39)
	.align		4
.L_39:
        /*0004*/ 	.word	index@(_ZN3cub18CUB_300001_SM_10006detail11EmptyKernelIvEEvv)
        /*0008*/ 	.word	0x00000004


	//----- nvinfo : EIATTR_FRAME_SIZE
	.align		4
.L_40:
        /*000c*/ 	.byte	0x04, 0x11
        /*000e*/ 	.short	(.L_42 - .L_41)
	.align		4
.L_41:
        /*0010*/ 	.word	index@(_ZN3cub18CUB_300001_SM_10006detail11EmptyKernelIvEEvv)
        /*0014*/ 	.word	0x00000000


	//----- nvinfo : EIATTR_MIN_STACK_SIZE
	.align		4
.L_42:
        /*0018*/ 	.byte	0x04, 0x12
        /*001a*/ 	.short	(.L_44 - .L_43)
	.align		4
.L_43:
        /*001c*/ 	.word	index@(_ZN3cub18CUB_300001_SM_10006detail11EmptyKernelIvEEvv)
        /*0020*/ 	.word	0x00000000
.L_44:


//--------------------- .nv.compat                --------------------------
	.section	.nv.compat,"",@"SHT_CUDA_COMPAT_INFO"
	.align	4
        /*0000*/ 	.byte	0x02, 0x09, 0x00, 0x00, 0x02, 0x02, 0x01, 0x00, 0x02, 0x05, 0x05, 0x00, 0x03, 0x07, 0x01, 0x01
        /*0010*/ 	.byte	0x02, 0x03, 0x00, 0x00, 0x02, 0x06, 0x01, 0x00, 0x04, 0x0b, 0x08, 0x00, 0x09, 0x00, 0x00, 0x00
        /*0020*/ 	.byte	0x00, 0x00, 0x00, 0x00


//--------------------- .nv.info._ZN3cub18CUB_300001_SM_10006detail11EmptyKernelIvEEvv --------------------------
	.section	.nv.info._ZN3cub18CUB_300001_SM_10006detail11EmptyKernelIvEEvv,"",@"SHT_CUDA_INFO"
	.sectionflags	@""
	.align	4


	//----- nvinfo : EIATTR_CUDA_API_VERSION
	.align		4
        /*0000*/ 	.byte	0x04, 0x37
        /*0002*/ 	.short	(.L_46 - .L_45)
.L_45:
        /*0004*/ 	.word	0x00000082


	//----- nvinfo : EIATTR_SPARSE_MMA_MASK
	.align		4
.L_46:
        /*0008*/ 	.byte	0x03, 0x50
        /*000a*/ 	.short	0x0000


	//----- nvinfo : EIATTR_MAXREG_COUNT
	.align		4
        /*000c*/ 	.byte	0x03, 0x1b
        /*000e*/ 	.short	0x00ff


	//----- nvinfo : EIATTR_MERCURY_ISA_VERSION
	.align		4
        /*0010*/ 	.byte	0x03, 0x5f
        /*0012*/ 	.short	0x0101


	//----- nvinfo : EIATTR_VRC_CTA_INIT_COUNT
	.align		4
        /*0014*/ 	.byte	0x02, 0x4a
	.zero		1
	.zero		1


	//----- nvinfo : EIATTR_EXIT_INSTR_OFFSETS
	.align		4
        /*0018*/ 	.byte	0x04, 0x1c
        /*001a*/ 	.short	(.L_48 - .L_47)


	//   ....[0]....
.L_47:
        /*001c*/ 	.word	0x00000010


	//----- nvinfo : EIATTR_SW_WAR
	.align		4
.L_48:
        /*0020*/ 	.byte	0x04, 0x36
        /*0022*/ 	.short	(.L_50 - .L_49)
.L_49:
        /*0024*/ 	.word	0x00000008
.L_50:


//--------------------- .nv.callgraph             --------------------------
	.section	.nv.callgraph,"",@"SHT_CUDA_CALLGRAPH"
	.align	4
	.sectionentsize	8
	.align		4
        /*0000*/ 	.word	0x00000000
	.align		4
        /*0004*/ 	.word	0xffffffff
	.align		4
        /*0008*/ 	.word	0x00000000
	.align		4
        /*000c*/ 	.word	0xfffffffe
	.align		4
        /*0010*/ 	.word	0x00000000
	.align		4
        /*0014*/ 	.word	0xfffffffd
	.align		4
        /*0018*/ 	.word	0x00000000
	.align		4
        /*001c*/ 	.word	0xfffffffc


//--------------------- .nv.constant4             --------------------------
	.section	.nv.constant4,"a",@progbits
	.align	8
	.align		8
.nv.constant4:
        /*0000*/ 	.dword	_ZN41_INTERNAL_5d5b8436_4_k_cu_c931aa57_1924574cuda3std3__45__cpo5beginE
	.align		8
        /*0008*/ 	.dword	_ZN41_INTERNAL_5d5b8436_4_k_cu_c931aa57_1924574cuda3std3__45__cpo3endE
	.align		8
        /*0010*/ 	.dword	_ZN41_INTERNAL_5d5b8436_4_k_cu_c931aa57_1924574cuda3std3__45__cpo6cbeginE
	.align		8
        /*0018*/ 	.dword	_ZN41_INTERNAL_5d5b8436_4_k_cu_c931aa57_1924574cuda3std3__45__cpo4cendE
	.align		8
        /*0020*/ 	.dword	_ZN41_INTERNAL_5d5b8436_4_k_cu_c931aa57_1924574cuda3std3__45__cpo6rbeginE
	.align		8
        /*0028*/ 	.dword	_ZN41_INTERNAL_5d5b8436_4_k_cu_c931aa57_1924574cuda3std3__45__cpo4rendE
	.align		8
        /*0030*/ 	.dword	_ZN41_INTERNAL_5d5b8436_4_k_cu_c931aa57_1924574cuda3std3__45__cpo7crbeginE
	.align		8
        /*0038*/ 	.dword	_ZN41_INTERNAL_5d5b8436_4_k_cu_c931aa57_1924574cuda3std3__45__cpo5crendE
	.align		8
        /*0040*/ 	.dword	_ZN41_INTERNAL_5d5b8436_4_k_cu_c931aa57_1924574cuda3std3__443_GLOBAL__N__5d5b8436_4_k_cu_c931aa57_1924576ignoreE
	.align		8
        /*0048*/ 	.dword	_ZN41_INTERNAL_5d5b8436_4_k_cu_c931aa57_1924574cuda3std3__419piecewise_constructE
	.align		8
        /*0050*/ 	.dword	_ZN41_INTERNAL_5d5b8436_4_k_cu_c931aa57_1924574cuda3std3__48in_placeE
	.align		8
        /*0058*/ 	.dword	_ZN41_INTERNAL_5d5b8436_4_k_cu_c931aa57_1924574cuda3std3__420unreachable_sentinelE
	.align		8
        /*0060*/ 	.dword	_ZN41_INTERNAL_5d5b8436_4_k_cu_c931aa57_1924574cuda3std3__47nulloptE
	.align		8
        /*0068*/ 	.dword	_ZN41_INTERNAL_5d5b8436_4_k_cu_c931aa57_1924574cuda3std6ranges3__45__cpo4swapE
	.align		8
        /*0070*/ 	.dword	_ZN41_INTERNAL_5d5b8436_4_k_cu_c931aa57_1924574cuda3std6ranges3__45__cpo9iter_moveE
	.align		8
        /*0078*/ 	.dword	_ZN41_INTERNAL_5d5b8436_4_k_cu_c931aa57_1924574cuda3std6ranges3__45__cpo5beginE
	.align		8
        /*0080*/ 	.dword	_ZN41_INTERNAL_5d5b8436_4_k_cu_c931aa57_1924574cuda3std6ranges3__45__cpo3endE
	.align		8
        /*0088*/ 	.dword	_ZN41_INTERNAL_5d5b8436_4_k_cu_c931aa57_1924574cuda3std6ranges3__45__cpo6cbeginE
	.align		8
        /*0090*/ 	.dword	_ZN41_INTERNAL_5d5b8436_4_k_cu_c931aa57_1924574cuda3std6ranges3__45__cpo4cendE
	.align		8
        /*0098*/ 	.dword	_ZN41_INTERNAL_5d5b8436_4_k_cu_c931aa57_1924574cuda3std6ranges3__45__cpo7advanceE
	.align		8
        /*00a0*/ 	.dword	_ZN41_INTERNAL_5d5b8436_4_k_cu_c931aa57_1924574cuda3std6ranges3__45__cpo9iter_swapE
	.align		8
        /*00a8*/ 	.dword	_ZN41_INTERNAL_5d5b8436_4_k_cu_c931aa57_1924574cuda3std6ranges3__45__cpo4nextE
	.align		8
        /*00b0*/ 	.dword	_ZN41_INTERNAL_5d5b8436_4_k_cu_c931aa57_1924574cuda3std6ranges3__45__cpo4prevE
	.align		8
        /*00b8*/ 	.dword	_ZN41_INTERNAL_5d5b8436_4_k_cu_c931aa57_1924574cuda3std6ranges3__45__cpo4dataE
	.align		8
        /*00c0*/ 	.dword	_ZN41_INTERNAL_5d5b8436_4_k_cu_c931aa57_1924574cuda3std6ranges3__45__cpo5cdataE
	.align		8
        /*00c8*/ 	.dword	_ZN41_INTERNAL_5d5b8436_4_k_cu_c931aa57_1924574cuda3std6ranges3__45__cpo4sizeE
	.align		8
        /*00d0*/ 	.dword	_ZN41_INTERNAL_5d5b8436_4_k_cu_c931aa57_1924574cuda3std6ranges3__45__cpo5ssizeE
	.align		8
        /*00d8*/ 	.dword	_ZN41_INTERNAL_5d5b8436_4_k_cu_c931aa57_1924574cuda3std6ranges3__45__cpo8distanceE
	.align		8
        /*00e0*/ 	.dword	_ZN41_INTERNAL_5d5b8436_4_k_cu_c931aa57_1924576thrust24THRUST_300001_SM_1000_NS6system6detail10sequential3seqE
	.align		8
        /*00e8*/ 	.dword	_ZN41_INTERNAL_5d5b8436_4_k_cu_c931aa57_1924576thrust24THRUST_300001_SM_1000_NS12placeholders2_1E
	.align		8
        /*00f0*/ 	.dword	_ZN41_INTERNAL_5d5b8436_4_k_cu_c931aa57_1924576thrust24THRUST_300001_SM_1000_NS12placeholders2_2E
	.align		8
        /*00f8*/ 	.dword	_ZN41_INTERNAL_5d5b8436_4_k_cu_c931aa57_1924576thrust24THRUST_300001_SM_1000_NS12placeholders2_3E
	.align		8
        /*0100*/ 	.dword	_ZN41_INTERNAL_5d5b8436_4_k_cu_c931aa57_1924576thrust24THRUST_300001_SM_1000_NS12placeholders2_4E
	.align		8
        /*0108*/ 	.dword	_ZN41_INTERNAL_5d5b8436_4_k_cu_c931aa57_1924576thrust24THRUST_300001_SM_1000_NS12placeholders2_5E
	.align		8
        /*0110*/ 	.dword	_ZN41_INTERNAL_5d5b8436_4_k_cu_c931aa57_1924576thrust24THRUST_300001_SM_1000_NS12placeholders2_6E
	.align		8
        /*0118*/ 	.dword	_ZN41_INTERNAL_5d5b8436_4_k_cu_c931aa57_1924576thrust24THRUST_300001_SM_1000_NS12placeholders2_7E
	.align		8
        /*0120*/ 	.dword	_ZN41_INTERNAL_5d5b8436_4_k_cu_c931aa57_1924576thrust24THRUST_300001_SM_1000_NS12placeholders2_8E
	.align		8
        /*0128*/ 	.dword	_ZN41_INTERNAL_5d5b8436_4_k_cu_c931aa57_1924576thrust24THRUST_300001_SM_1000_NS12placeholders2_9E
	.align		8
        /*0130*/ 	.dword	_ZN41_INTERNAL_5d5b8436_4_k_cu_c931aa57_1924576thrust24THRUST_300001_SM_1000_NS12placeholders3_10E


//--------------------- .text._ZN3cub18CUB_300001_SM_10006detail11EmptyKernelIvEEvv --------------------------
	.section	.text._ZN3cub18CUB_300001_SM_10006detail11EmptyKernelIvEEvv,"ax",@progbits
	.align	128
        .global         _ZN3cub18CUB_300001_SM_10006detail11EmptyKernelIvEEvv
        .type           _ZN3cub18CUB_300001_SM_10006detail11EmptyKernelIvEEvv,@function
        .size           _ZN3cub18CUB_300001_SM_10006detail11EmptyKernelIvEEvv,(.L_x_1 - _ZN3cub18CUB_300001_SM_10006detail11EmptyKernelIvEEvv)
        .other          _ZN3cub18CUB_300001_SM_10006detail11EmptyKernelIvEEvv,@"STO_CUDA_ENTRY STV_DEFAULT"
_ZN3cub18CUB_300001_SM_10006detail11EmptyKernelIvEEvv:
.text._ZN3cub18CUB_300001_SM_10006detail11EmptyKernelIvEEvv:
[----:B------:R-:W-:Y:S01]  /*0000*/  LDC R1, c[0x0][0x37c] ;  /* 0x0000df00ff017b82 */ /* 0x000fe20000000800 */
[----:B------:R-:W-:Y:S05]  /*0010*/  EXIT ;  /* 0x000000000000794d */ /* 0x000fea0003800000 */
.L_x_0:
[----:B------:R-:W-:-:S00]  /*0020*/  BRA `(.L_x_0) ;  /* 0xfffffffc00fc7947 */ /* 0x000fc0000383ffff */
[----:B------:R-:W-:-:S00]  /*0030*/  NOP ;  /* 0x0000000000007918 */ /* 0x000fc00000000000 */
        /* <DEDUP_REMOVED lines=12> */
.L_x_1:


//--------------------- .nv.shared.reserved.0     --------------------------
	.section	.nv.shared.reserved.0,"aw",@nobits
	.weak		__nv_reservedSMEM_offset_0_alias
	.size		__nv_reservedSMEM_offset_0_alias, 0, 64
	.other		__nv_reservedSMEM_offset_0_alias,@"STO_CUDA_RESERVED_SHARED STV_DEFAULT"
__nv_reservedSMEM_offset_0_alias:
	.zero		0
	.zero		64


//--------------------- .nv.global                --------------------------
	.section	.nv.global,"aw",@nobits
.nv.global:
	.type		_ZN41_INTERNAL_5d5b8436_4_k_cu_c931aa57_1924576thrust24THRUST_300001_SM_1000_NS12placeholders2_6E,@object
	.size		_ZN41_INTERNAL_5d5b8436_4_k_cu_c931aa57_1924576thrust24THRUST_300001_SM_1000_NS12placeholders2_6E,(_ZN41_INTERNAL_5d5b8436_4_k_cu_c931aa57_1924574cuda3std3__45__cpo6cbeginE - _ZN41_INTERNAL_5d5b8436_4_k_cu_c931aa57_1924576thrust24THRUST_300001_SM_1000_NS12placeholders2_6E)
_ZN41_INTERNAL_5d5b8436_4_k_cu_c931aa57_1924576thrust24THRUST_300001_SM_1000_NS12placeholders2_6E:
	.zero		1
	.type		_ZN41_INTERNAL_5d5b8436_4_k_cu_c931aa57_1924574cuda3std3__45__cpo6cbeginE,@object
	.size		_ZN41_INTERNAL_5d5b8436_4_k_cu_c931aa57_1924574cuda3std3__45__cpo6cbeginE,(_ZN41_INTERNAL_5d5b8436_4_k_cu_c931aa57_1924574cuda3std6ranges3__45__cpo4cendE - _ZN41_INTERNAL_5d5b8436_4_k_cu_c931aa57_1924574cuda3std3__45__cpo6cbeginE)
_ZN41_INTERNAL_5d5b8436_4_k_cu_c931aa57_1924574cuda3std3__45__cpo6cbeginE:
	.zero		1
	.type		_ZN41_INTERNAL_5d5b8436_4_k_cu_c931aa57_1924574cuda3std6ranges3__45__cpo4cendE,@object
	.size		_ZN41_INTERNAL_5d5b8436_4_k_cu_c931aa57_1924574cuda3std6ranges3__45__cpo4cendE,(_ZN41_INTERNAL_5d5b8436_4_k_cu_c931aa57_1924574cuda3std3__48in_placeE - _ZN41_INTERNAL_5d5b8436_4_k_cu_c931aa57_1924574cuda3std6ranges3__45__cpo4cendE)
_ZN41_INTERNAL_5d5b8436_4_k_cu_c931aa57_1924574cuda3std6ranges3__45__cpo4cendE:
	.zero		1
	.type		_ZN41_INTERNAL_5d5b8436_4_k_cu_c931aa57_1924574cuda3std3__48in_placeE,@object
	.size		_ZN41_INTERNAL_5d5b8436_4_k_cu_c931aa57_1924574cuda3std3__48in_placeE,(_ZN41_INTERNAL_5d5b8436_4_k_cu_c931aa57_1924574cuda3std6ranges3__45__cpo5ssizeE - _ZN41_INTERNAL_5d5b8436_4_k_cu_c931aa57_1924574cuda3std3__48in_placeE)
_ZN41_INTERNAL_5d5b8436_4_k_cu_c931aa57_1924574cuda3std3__48in_placeE:
	.zero		1
	.type		_ZN41_INTERNAL_5d5b8436_4_k_cu_c931aa57_1924574cuda3std6ranges3__45__cpo5ssizeE,@object
	.size		_ZN41_INTERNAL_5d5b8436_4_k_cu_c931aa57_1924574cuda3std6ranges3__45__cpo5ssizeE,(_ZN41_INTERNAL_5d5b8436_4_k_cu_c931aa57_1924576thrust24THRUST_300001_SM_1000_NS12placeholders3_10E - _ZN41_INTERNAL_5d5b8436_4_k_cu_c931aa57_1924574cuda3std6ranges3__45__cpo5ssizeE)
_ZN41_INTERNAL_5d5b8436_4_k_cu_c931aa57_1924574cuda3std6ranges3__45__cpo5ssizeE:
	.zero		1
	.type		_ZN41_INTERNAL_5d5b8436_4_k_cu_c931aa57_1924576thrust24THRUST_300001_SM_1000_NS12placeholders3_10E,@object
	.size		_ZN41_INTERNAL_5d5b8436_4_k_cu_c931aa57_1924576thrust24THRUST_300001_SM_1000_NS12placeholders3_10E,(_ZN41_INTERNAL_5d5b8436_4_k_cu_c931aa57_1924574cuda3std3__45__cpo7crbeginE - _ZN41_INTERNAL_5d5b8436_4_k_cu_c931aa57_1924576thrust24THRUST_300001_SM_1000_NS12placeholders3_10E)
_ZN41_INTERNAL_5d5b8436_4_k_cu_c931aa57_1924576thrust24THRUST_300001_SM_1000_NS12placeholders3_10E:
	.zero		1
	.type		_ZN41_INTERNAL_5d5b8436_4_k_cu_c931aa57_1924574cuda3std3__45__cpo7crbeginE,@object
	.size		_ZN41_INTERNAL_5d5b8436_4_k_cu_c931aa57_1924574cuda3std3__45__cpo7crbeginE,(_ZN41_INTERNAL_5d5b8436_4_k_cu_c931aa57_1924574cuda3std6ranges3__45__cpo4prevE - _ZN41_INTERNAL_5d5b8436_4_k_cu_c931aa57_1924574cuda3std3__45__cpo7crbeginE)
_ZN41_INTERNAL_5d5b8436_4_k_cu_c931aa57_1924574cuda3std3__45__cpo7crbeginE:
	.zero		1
	.type		_ZN41_INTERNAL_5d5b8436_4_k_cu_c931aa57_1924574cuda3std6ranges3__45__cpo4prevE,@object
	.size		_ZN41_INTERNAL_5d5b8436_4_k_cu_c931aa57_1924574cuda3std6ranges3__45__cpo4prevE,(_ZN41_INTERNAL_5d5b8436_4_k_cu_c931aa57_1924574cuda3std6ranges3__45__cpo9iter_moveE - _ZN41_INTERNAL_5d5b8436_4_k_cu_c931aa57_1924574cuda3std6ranges3__45__cpo4prevE)
_ZN41_INTERNAL_5d5b8436_4_k_cu_c931aa57_1924574cuda3std6ranges3__45__cpo4prevE:
	.zero		1
	.type		_ZN41_INTERNAL_5d5b8436_4_k_cu_c931aa57_1924574cuda3std6ranges3__45__cpo9iter_moveE,@object
	.size		_ZN41_INTERNAL_5d5b8436_4_k_cu_c931aa57_1924574cuda3std6ranges3__45__cpo9iter_moveE,(_ZN41_INTERNAL_5d5b8436_4_k_cu_c931aa57_1924576thrust24THRUST_300001_SM_1000_NS12placeholders2_2E - _ZN41_INTERNAL_5d5b8436_4_k_cu_c931aa57_1924574cuda3std6ranges3__45__cpo9iter_moveE)
_ZN41_INTERNAL_5d5b8436_4_k_cu_c931aa57_1924574cuda3std6ranges3__45__cpo9iter_moveE:
	.zero		1
	.type		_ZN41_INTERNAL_5d5b8436_4_k_cu_c931aa57_1924576thrust24THRUST_300001_SM_1000_NS12placeholders2_2E,@object
	.size		_ZN41_INTERNAL_5d5b8436_4_k_cu_c931aa57_1924576thrust24THRUST_300001_SM_1000_NS12placeholders2_2E,(_ZN41_INTERNAL_5d5b8436_4_k_cu_c931aa57_1924576thrust24THRUST_300001_SM_1000_NS12placeholders2_4E - _ZN41_INTERNAL_5d5b8436_4_k_cu_c931aa57_1924576thrust24THRUST_300001_SM_1000_NS12placeholders2_2E)
_ZN41_INTERNAL_5d5b8436_4_k_cu_c931aa57_1924576thrust24THRUST_300001_SM_1000_NS12placeholders2_2E:
	.zero		1
	.type		_ZN41_INTERNAL_5d5b8436_4_k_cu_c931aa57_1924576thrust24THRUST_300001_SM_1000_NS12placeholders2_4E,@object
	.size		_ZN41_INTERNAL_5d5b8436_4_k_cu_c931aa57_1924576thrust24THRUST_300001_SM_1000_NS12placeholders2_4E,(_ZN41_INTERNAL_5d5b8436_4_k_cu_c931aa57_1924574cuda3std3__45__cpo5beginE - _ZN41_INTERNAL_5d5b8436_4_k_cu_c931aa57_1924576thrust24THRUST_300001_SM_1000_NS12placeholders2_4E)
_ZN41_INTERNAL_5d5b8436_4_k_cu_c931aa57_1924576thrust24THRUST_300001_SM_1000_NS12placeholders2_4E:
	.zero		1
	.type		_ZN41_INTERNAL_5d5b8436_4_k_cu_c931aa57_1924574cuda3std3__45__cpo5beginE,@object
	.size		_ZN41_INTERNAL_5d5b8436_4_k_cu_c931aa57_1924574cuda3std3__45__cpo5beginE,(_ZN41_INTERNAL_5d5b8436_4_k_cu_c931aa57_1924574cuda3std6ranges3__45__cpo3endE - _ZN41_INTERNAL_5d5b8436_4_k_cu_c931aa57_1924574cuda3std3__45__cpo5beginE)
_ZN41_INTERNAL_5d5b8436_4_k_cu_c931aa57_1924574cuda3std3__45__cpo5beginE:
	.zero		1
	.type		_ZN41_INTERNAL_5d5b8436_4_k_cu_c931aa57_1924574cuda3std6ranges3__45__cpo3endE,@object
	.size		_ZN41_INTERNAL_5d5b8436_4_k_cu_c931aa57_1924574cuda3std6ranges3__45__cpo3endE,(_ZN41_INTERNAL_5d5b8436_4_k_cu_c931aa57_1924574cuda3std3__443_GLOBAL__N__5d5b8436_4_k_cu_c931aa57_1924576ignoreE - _ZN41_INTERNAL_5d5b8436_4_k_cu_c931aa57_1924574cuda3std6ranges3__45__cpo3endE)
_ZN41_INTERNAL_5d5b8436_4_k_cu_c931aa57_1924574cuda3std6ranges3__45__cpo3endE:
	.zero		1
	.type		_ZN41_INTERNAL_5d5b8436_4_k_cu_c931aa57_1924574cuda3std3__443_GLOBAL__N__5d5b8436_4_k_cu_c931aa57_1924576ignoreE,@object
	.size		_ZN41_INTERNAL_5d5b8436_4_k_cu_c931aa57_1924574cuda3std3__443_GLOBAL__N__5d5b8436_4_k_cu_c931aa57_1924576ignoreE,(_ZN41_INTERNAL_5d5b8436_4_k_cu_c931aa57_1924574cuda3std6ranges3__45__cpo5cdataE - _ZN41_INTERNAL_5d5b8436_4_k_cu_c931aa57_1924574cuda3std3__443_GLOBAL__N__5d5b8436_4_k_cu_c931aa57_1924576ignoreE)
_ZN41_INTERNAL_5d5b8436_4_k_cu_c931aa57_1924574cuda3std3__443_GLOBAL__N__5d5b8436_4_k_cu_c931aa57_1924576ignoreE:
	.zero		1
	.type		_ZN41_INTERNAL_5d5b8436_4_k_cu_c931aa57_1924574cuda3std6ranges3__45__cpo5cdataE,@object
	.size		_ZN41_INTERNAL_5d5b8436_4_k_cu_c931aa57_1924574cuda3std6ranges3__45__cpo5cdataE,(_ZN41_INTERNAL_5d5b8436_4_k_cu_c931aa57_1924576thrust24THRUST_300001_SM_1000_NS12placeholders2_8E - _ZN41_INTERNAL_5d5b8436_4_k_cu_c931aa57_1924574cuda3std6ranges3__45__cpo5cdataE)
_ZN41_INTERNAL_5d5b8436_4_k_cu_c931aa57_1924574cuda3std6ranges3__45__cpo5cdataE:
	.zero		1
	.type		_ZN41_INTERNAL_5d5b8436_4_k_cu_c931aa57_1924576thrust24THRUST_300001_SM_1000_NS12placeholders2_8E,@object
	.size		_ZN41_INTERNAL_5d5b8436_4_k_cu_c931aa57_1924576thrust24THRUST_300001_SM_1000_NS12placeholders2_8E,(_ZN41_INTERNAL_5d5b8436_4_k_cu_c931aa57_1924574cuda3std3__45__cpo6rbeginE - _ZN41_INTERNAL_5d5b8436_4_k_cu_c931aa57_1924576thrust24THRUST_300001_SM_1000_NS12placeholders2_8E)
_ZN41_INTERNAL_5d5b8436_4_k_cu_c931aa57_1924576thrust24THRUST_300001_SM_1000_NS12placeholders2_8E:
	.zero		1
	.type		_ZN41_INTERNAL_5d5b8436_4_k_cu_c931aa57_1924574cuda3std3__45__cpo6rbeginE,@object
	.size		_ZN41_INTERNAL_5d5b8436_4_k_cu_c931aa57_1924574cuda3std3__45__cpo6rbeginE,(_ZN41_INTERNAL_5d5b8436_4_k_cu_c931aa57_1924574cuda3std6ranges3__45__cpo9iter_swapE - _ZN41_INTERNAL_5d5b8436_4_k_cu_c931aa57_1924574cuda3std3__45__cpo6rbeginE)
_ZN41_INTERNAL_5d5b8436_4_k_cu_c931aa57_1924574cuda3std3__45__cpo6rbeginE:
	.zero		1
	.type		_ZN41_INTERNAL_5d5b8436_4_k_cu_c931aa57_1924574cuda3std6ranges3__45__cpo9iter_swapE,@object
	.size		_ZN41_INTERNAL_5d5b8436_4_k_cu_c931aa57_1924574cuda3std6ranges3__45__cpo9iter_swapE,(_ZN41_INTERNAL_5d5b8436_4_k_cu_c931aa57_1924574cuda3std3__47nulloptE - _ZN41_INTERNAL_5d5b8436_4_k_cu_c931aa57_1924574cuda3std6ranges3__45__cpo9iter_swapE)
_ZN41_INTERNAL_5d5b8436_4_k_cu_c931aa57_1924574cuda3std6ranges3__45__cpo9iter_swapE:
	.zero		1
	.type		_ZN41_INTERNAL_5d5b8436_4_k_cu_c931aa57_1924574cuda3std3__47nulloptE,@object
	.size		_ZN41_INTERNAL_5d5b8436_4_k_cu_c931aa57_1924574cuda3std3__47nulloptE,(_ZN41_INTERNAL_5d5b8436_4_k_cu_c931aa57_1924576thrust24THRUST_300001_SM_1000_NS6system6detail10sequential3seqE - _ZN41_INTERNAL_5d5b8436_4_k_cu_c931aa57_1924574cuda3std3__47nulloptE)
_ZN41_INTERNAL_5d5b8436_4_k_cu_c931aa57_1924574cuda3std3__47nulloptE:
	.zero		1
	.type		_ZN41_INTERNAL_5d5b8436_4_k_cu_c931aa57_1924576thrust24THRUST_300001_SM_1000_NS6system6detail10sequential3seqE,@object
	.size		_ZN41_INTERNAL_5d5b8436_4_k_cu_c931aa57_1924576thrust24THRUST_300001_SM_1000_NS6system6detail10sequential3seqE,(_ZN41_INTERNAL_5d5b8436_4_k_cu_c931aa57_1924576thrust24THRUST_300001_SM_1000_NS12placeholders2_5E - _ZN41_INTERNAL_5d5b8436_4_k_cu_c931aa57_1924576thrust24THRUST_300001_SM_1000_NS6system6detail10sequential3seqE)
_ZN41_INTERNAL_5d5b8436_4_k_cu_c931aa57_1924576thrust24THRUST_300001_SM_1000_NS6system6detail10sequential3seqE:
	.zero		1
	.type		_ZN41_INTERNAL_5d5b8436_4_k_cu_c931aa57_1924576thrust24THRUST_300001_SM_1000_NS12placeholders2_5E,@object
	.size		_ZN41_INTERNAL_5d5b8436_4_k_cu_c931aa57_1924576thrust24THRUST_300001_SM_1000_NS12placeholders2_5E,(_ZN41_INTERNAL_5d5b8436_4_k_cu_c931aa57_1924574cuda3std3__45__cpo3endE - _ZN41_INTERNAL_5d5b8436_4_k_cu_c931aa57_1924576thrust24THRUST_300001_SM_1000_NS12placeholders2_5E)
_ZN41_INTERNAL_5d5b8436_4_k_cu_c931aa57_1924576thrust24THRUST_300001_SM_1000_NS12placeholders2_5E:
	.zero		1
	.type		_ZN41_INTERNAL_5d5b8436_4_k_cu_c931aa57_1924574cuda3std3__45__cpo3endE,@object
	.size		_ZN41_INTERNAL_5d5b8436_4_k_cu_c931aa57_1924574cuda3std3__45__cpo3endE,(_ZN41_INTERNAL_5d5b8436_4_k_cu_c931aa57_1924574cuda3std6ranges3__45__cpo6cbeginE - _ZN41_INTERNAL_5d5b8436_4_k_cu_c931aa57_1924574cuda3std3__45__cpo3endE)
_ZN41_INTERNAL_5d5b8436_4_k_cu_c931aa57_1924574cuda3std3__45__cpo3endE:
	.zero		1
	.type		_ZN41_INTERNAL_5d5b8436_4_k_cu_c931aa57_1924574cuda3std6ranges3__45__cpo6cbeginE,@object
	.size		_ZN41_INTERNAL_5d5b8436_4_k_cu_c931aa57_1924574cuda3std6ranges3__45__cpo6cbeginE,(_ZN41_INTERNAL_5d5b8436_4_k_cu_c931aa57_1924574cuda3std3__419piecewise_constructE - _ZN41_INTERNAL_5d5b8436_4_k_cu_c931aa57_1924574cuda3std6ranges3__45__cpo6cbeginE)
_ZN41_INTERNAL_5d5b8436_4_k_cu_c931aa57_1924574cuda3std6ranges3__45__cpo6cbeginE:
	.zero		1
	.type		_ZN41_INTERNAL_5d5b8436_4_k_cu_c931aa57_1924574cuda3std3__419piecewise_constructE,@object
	.size		_ZN41_INTERNAL_5d5b8436_4_k_cu_c931aa57_1924574cuda3std3__419piecewise_constructE,(_ZN41_INTERNAL_5d5b8436_4_k_cu_c931aa57_1924574cuda3std6ranges3__45__cpo4sizeE - _ZN41_INTERNAL_5d5b8436_4_k_cu_c931aa57_1924574cuda3std3__419piecewise_constructE)
_ZN41_INTERNAL_5d5b8436_4_k_cu_c931aa57_1924574cuda3std3__419piecewise_constructE:
	.zero		1
	.type		_ZN41_INTERNAL_5d5b8436_4_k_cu_c931aa57_1924574cuda3std6ranges3__45__cpo4sizeE,@object
	.size		_ZN41_INTERNAL_5d5b8436_4_k_cu_c931aa57_1924574cuda3std6ranges3__45__cpo4sizeE,(_ZN41_INTERNAL_5d5b8436_4_k_cu_c931aa57_1924576thrust24THRUST_300001_SM_1000_NS12placeholders2_9E - _ZN41_INTERNAL_5d5b8436_4_k_cu_c931aa57_1924574cuda3std6ranges3__45__cpo4sizeE)
_ZN41_INTERNAL_5d5b8436_4_k_cu_c931aa57_1924574cuda3std6ranges3__45__cpo4sizeE:
	.zero		1
	.type		_ZN41_INTERNAL_5d5b8436_4_k_cu_c931aa57_1924576thrust24THRUST_300001_SM_1000_NS12placeholders2_9E,@object
	.size		_ZN41_INTERNAL_5d5b8436_4_k_cu_c931aa57_1924576thrust24THRUST_300001_SM_1000_NS12placeholders2_9E,(_ZN41_INTERNAL_5d5b8436_4_k_cu_c931aa57_1924574cuda3std3__45__cpo4rendE - _ZN41_INTERNAL_5d5b8436_4_k_cu_c931aa57_1924576thrust24THRUST_300001_SM_1000_NS12placeholders2_9E)
_ZN41_INTERNAL_5d5b8436_4_k_cu_c931aa57_1924576thrust24THRUST_300001_SM_1000_NS12placeholders2_9E:
	.zero		1
	.type		_ZN41_INTERNAL_5d5b8436_4_k_cu_c931aa57_1924574cuda3std3__45__cpo4rendE,@object
	.size		_ZN41_INTERNAL_5d5b8436_4_k_cu_c931aa57_1924574cuda3std3__45__cpo4rendE,(_ZN41_INTERNAL_5d5b8436_4_k_cu_c931aa57_1924574cuda3std6ranges3__45__cpo4nextE - _ZN41_INTERNAL_5d5b8436_4_k_cu_c931aa57_1924574cuda3std3__45__cpo4rendE)
_ZN41_INTERNAL_5d5b8436_4_k_cu_c931aa57_1924574cuda3std3__45__cpo4rendE:
	.zero		1
	.type		_ZN41_INTERNAL_5d5b8436_4_k_cu_c931aa57_1924574cuda3std6ranges3__45__cpo4nextE,@object
	.size		_ZN41_INTERNAL_5d5b8436_4_k_cu_c931aa57_1924574cuda3std6ranges3__45__cpo4nextE,(_ZN41_INTERNAL_5d5b8436_4_k_cu_c931aa57_1924574cuda3std6ranges3__45__cpo4swapE - _ZN41_INTERNAL_5d5b8436_4_k_cu_c931aa57_1924574cuda3std6ranges3__45__cpo4nextE)
_ZN41_INTERNAL_5d5b8436_4_k_cu_c931aa57_1924574cuda3std6ranges3__45__cpo4nextE:
	.zero		1
	.type		_ZN41_INTERNAL_5d5b8436_4_k_cu_c931aa57_1924574cuda3std6ranges3__45__cpo4swapE,@object
	.size		_ZN41_INTERNAL_5d5b8436_4_k_cu_c931aa57_1924574cuda3std6ranges3__45__cpo4swapE,(_ZN41_INTERNAL_5d5b8436_4_k_cu_c931aa57_1924576thrust24THRUST_300001_SM_1000_NS12placeholders2_1E - _ZN41_INTERNAL_5d5b8436_4_k_cu_c931aa57_1924574cuda3std6ranges3__45__cpo4swapE)
_ZN41_INTERNAL_5d5b8436_4_k_cu_c931aa57_1924574cuda3std6ranges3__45__cpo4swapE:
	.zero		1
	.type		_ZN41_INTERNAL_5d5b8436_4_k_cu_c931aa57_1924576thrust24THRUST_300001_SM_1000_NS12placeholders2_1E,@object
	.size		_ZN41_INTERNAL_5d5b8436_4_k_cu_c931aa57_1924576thrust24THRUST_300001_SM_1000_NS12placeholders2_1E,(_ZN41_INTERNAL_5d5b8436_4_k_cu_c931aa57_1924576thrust24THRUST_300001_SM_1000_NS12placeholders2_7E - _ZN41_INTERNAL_5d5b8436_4_k_cu_c931aa57_1924576thrust24THRUST_300001_SM_1000_NS12placeholders2_1E)
_ZN41_INTERNAL_5d5b8436_4_k_cu_c931aa57_1924576thrust24THRUST_300001_SM_1000_NS12placeholders2_1E:
	.zero		1
	.type		_ZN41_INTERNAL_5d5b8436_4_k_cu_c931aa57_1924576thrust24THRUST_300001_SM_1000_NS12placeholders2_7E,@object
	.size		_ZN41_INTERNAL_5d5b8436_4_k_cu_c931aa57_1924576thrust24THRUST_300001_SM_1000_NS12placeholders2_7E,(_ZN41_INTERNAL_5d5b8436_4_k_cu_c931aa57_1924574cuda3std3__45__cpo4cendE - _ZN41_INTERNAL_5d5b8436_4_k_cu_c931aa57_1924576thrust24THRUST_300001_SM_1000_NS12placeholders2_7E)
_ZN41_INTERNAL_5d5b8436_4_k_cu_c931aa57_1924576thrust24THRUST_300001_SM_1000_NS12placeholders2_7E:
	.zero		1
	.type		_ZN41_INTERNAL_5d5b8436_4_k_cu_c931aa57_1924574cuda3std3__45__cpo4cendE,@object
	.size		_ZN41_INTERNAL_5d5b8436_4_k_cu_c931aa57_1924574cuda3std3__45__cpo4cendE,(_ZN41_INTERNAL_5d5b8436_4_k_cu_c931aa57_1924574cuda3std6ranges3__45__cpo7advanceE - _ZN41_INTERNAL_5d5b8436_4_k_cu_c931aa57_1924574cuda3std3__45__cpo4cendE)
_ZN41_INTERNAL_5d5b8436_4_k_cu_c931aa57_1924574cuda3std3__45__cpo4cendE:
	.zero		1
	.type		_ZN41_INTERNAL_5d5b8436_4_k_cu_c931aa57_1924574cuda3std6ranges3__45__cpo7advanceE,@object
	.size		_ZN41_INTERNAL_5d5b8436_4_k_cu_c931aa57_1924574cuda3std6ranges3__45__cpo7advanceE,(_ZN41_INTERNAL_5d5b8436_4_k_cu_c931aa57_1924574cuda3std3__420unreachable_sentinelE - _ZN41_INTERNAL_5d5b8436_4_k_cu_c931aa57_1924574cuda3std6ranges3__45__cpo7advanceE)
_ZN41_INTERNAL_5d5b8436_4_k_cu_c931aa57_1924574cuda3std6ranges3__45__cpo7advanceE:
	.zero		1
	.type		_ZN41_INTERNAL_5d5b8436_4_k_cu_c931aa57_1924574cuda3std3__420unreachable_sentinelE,@object
	.size		_ZN41_INTERNAL_5d5b8436_4_k_cu_c931aa57_1924574cuda3std3__420unreachable_sentinelE,(_ZN41_INTERNAL_5d5b8436_4_k_cu_c931aa57_1924574cuda3std6ranges3__45__cpo8distanceE - _ZN41_INTERNAL_5d5b8436_4_k_cu_c931aa57_1924574cuda3std3__420unreachable_sentinelE)
_ZN41_INTERNAL_5d5b8436_4_k_cu_c931aa57_1924574cuda3std3__420unreachable_sentinelE:
	.zero		1
	.type		_ZN41_INTERNAL_5d5b8436_4_k_cu_c931aa57_1924574cuda3std6ranges3__45__cpo8distanceE,@object
	.size		_ZN41_INTERNAL_5d5b8436_4_k_cu_c931aa57_1924574cuda3std6ranges3__45__cpo8distanceE,(_ZN41_INTERNAL_5d5b8436_4_k_cu_c931aa57_1924574cuda3std6ranges3__45__cpo5beginE - _ZN41_INTERNAL_5d5b8436_4_k_cu_c931aa57_1924574cuda3std6ranges3__45__cpo8distanceE)
_ZN41_INTERNAL_5d5b8436_4_k_cu_c931aa57_1924574cuda3std6ranges3__45__cpo8distanceE:
	.zero		1
	.type		_ZN41_INTERNAL_5d5b8436_4_k_cu_c931aa57_1924574cuda3std6ranges3__45__cpo5beginE,@object
	.size		_ZN41_INTERNAL_5d5b8436_4_k_cu_c931aa57_1924574cuda3std6ranges3__45__cpo5beginE,(_ZN41_INTERNAL_5d5b8436_4_k_cu_c931aa57_1924576thrust24THRUST_300001_SM_1000_NS12placeholders2_3E - _ZN41_INTERNAL_5d5b8436_4_k_cu_c931aa57_1924574cuda3std6ranges3__45__cpo5beginE)
_ZN41_INTERNAL_5d5b8436_4_k_cu_c931aa57_1924574cuda3std6ranges3__45__cpo5beginE:
	.zero		1
	.type		_ZN41_INTERNAL_5d5b8436_4_k_cu_c931aa57_1924576thrust24THRUST_300001_SM_1000_NS12placeholders2_3E,@object
	.size		_ZN41_INTERNAL_5d5b8436_4_k_cu_c931aa57_1924576thrust24THRUST_300001_SM_1000_NS12placeholders2_3E,(_ZN41_INTERNAL_5d5b8436_4_k_cu_c931aa57_1924574cuda3std3__45__cpo5crendE - _ZN41_INTERNAL_5d5b8436_4_k_cu_c931aa57_1924576thrust24THRUST_300001_SM_1000_NS12placeholders2_3E)
_ZN41_INTERNAL_5d5b8436_4_k_cu_c931aa57_1924576thrust24THRUST_300001_SM_1000_NS12placeholders2_3E:
	.zero		1
	.type		_ZN41_INTERNAL_5d5b8436_4_k_cu_c931aa57_1924574cuda3std3__45__cpo5crendE,@object
	.size		_ZN41_INTERNAL_5d5b8436_4_k_cu_c931aa57_1924574cuda3std3__45__cpo5crendE,(_ZN41_INTERNAL_5d5b8436_4_k_cu_c931aa57_1924574cuda3std6ranges3__45__cpo4dataE - _ZN41_INTERNAL_5d5b8436_4_k_cu_c931aa57_1924574cuda3std3__45__cpo5crendE)
_ZN41_INTERNAL_5d5b8436_4_k_cu_c931aa57_1924574cuda3std3__45__cpo5crendE:
	.zero		1
	.type		_ZN41_INTERNAL_5d5b8436_4_k_cu_c931aa57_1924574cuda3std6ranges3__45__cpo4dataE,@object
	.size		_ZN41_INTERNAL_5d5b8436_4_k_cu_c931aa57_1924574cuda3std6ranges3__45__cpo4dataE,(.L_23 - _ZN41_INTERNAL_5d5b8436_4_k_cu_c931aa57_1924574cuda3std6ranges3__45__cpo4dataE)
_ZN41_INTERNAL_5d5b8436_4_k_cu_c931aa57_1924574cuda3std6ranges3__45__cpo4dataE:
	.zero		1
.L_23:


//--------------------- .nv.constant0._ZN3cub18CUB_300001_SM_10006detail11EmptyKernelIvEEvv --------------------------
	.section	.nv.constant0._ZN3cub18CUB_300001_SM_10006detail11EmptyKernelIvEEvv,"a",@progbits
	.sectionflags	@""
	.align	4
.nv.constant0._ZN3cub18CUB_300001_SM_10006detail11EmptyKernelIvEEvv:
	.zero		896


//--------------------- SYMBOLS --------------------------

	.type		.nv.reservedSmem.offset0,@object
	.size		.nv.reservedSmem.offset0,0x4
